	.headerflags	@"EF_CUDA_TEXMODE_UNIFIED EF_CUDA_64BIT_ADDRESS EF_CUDA_ACCELERATORS EF_CUDA_SM90 EF_CUDA_VIRTUAL_SM(EF_CUDA_SM90)"
	.elftype	@"ET_EXEC"


//--------------------- .nv.info                  --------------------------
	.section	.nv.info,"",@"SHT_CUDA_INFO"
	.align	4


	//----- nvinfo : EIATTR_REGCOUNT
	.align		4
        /*0000*/ 	.byte	0x04, 0x2f
        /*0002*/ 	.short	(.L_3 - .L_2)
	.align		4
.L_2:
        /*0004*/ 	.word	index@(triton_poi_fused__native_batch_norm_legit_no_training_silu_36)
        /*0008*/ 	.word	0x00000019


	//----- nvinfo : EIATTR_MIN_STACK_SIZE
	.align		4
.L_3:
        /*000c*/ 	.byte	0x04, 0x12
        /*000e*/ 	.short	(.L_5 - .L_4)
	.align		4
.L_4:
        /*0010*/ 	.word	index@(triton_poi_fused__native_batch_norm_legit_no_training_silu_36)
        /*0014*/ 	.word	0x00000000


	//----- nvinfo : EIATTR_FRAME_SIZE
	.align		4
.L_5:
        /*0018*/ 	.byte	0x04, 0x11
        /*001a*/ 	.short	(.L_7 - .L_6)
	.align		4
.L_6:
        /*001c*/ 	.word	index@(triton_poi_fused__native_batch_norm_legit_no_training_silu_36)
        /*0020*/ 	.word	0x00000000


	//----- nvinfo : EIATTR_MIN_STACK_SIZE
	.align		4
.L_7:
        /*0024*/ 	.byte	0x04, 0x12
        /*0026*/ 	.short	(.L_9 - .L_8)
	.align		4
.L_8:
        /*0028*/ 	.word	index@(triton_poi_fused__native_batch_norm_legit_no_training_silu_36)
        /*002c*/ 	.word	0x00000000
.L_9:


//--------------------- .nv.info.triton_poi_fused__native_batch_norm_legit_no_training_silu_36 --------------------------
	.section	.nv.info.triton_poi_fused__native_batch_norm_legit_no_training_silu_36,"",@"SHT_CUDA_INFO"
	.sectionflags	@""
	.align	4


	//----- nvinfo : EIATTR_CUDA_API_VERSION
	.align		4
        /*0000*/ 	.byte	0x04, 0x37
        /*0002*/ 	.short	(.L_11 - .L_10)
.L_10:
        /*0004*/ 	.word	0x0000007c


	//----- nvinfo : EIATTR_KPARAM_INFO
	.align		4
.L_11:
        /*0008*/ 	.byte	0x04, 0x17
        /*000a*/ 	.short	(.L_13 - .L_12)
.L_12:
        /*000c*/ 	.word	0x00000000
        /*0010*/ 	.short	0x0007
        /*0012*/ 	.short	0x0034
        /*0014*/ 	.byte	0x00, 0xf0, 0x11, 0x00


	//----- nvinfo : EIATTR_KPARAM_INFO
	.align		4
.L_13:
        /*0018*/ 	.byte	0x04, 0x17
        /*001a*/ 	.short	(.L_15 - .L_14)
.L_14:
        /*001c*/ 	.word	0x00000000
        /*0020*/ 	.short	0x0006
        /*0022*/ 	.short	0x0030
        /*0024*/ 	.byte	0x00, 0xf0, 0x11, 0x00


	//----- nvinfo : EIATTR_KPARAM_INFO
	.align		4
.L_15:
        /*0028*/ 	.byte	0x04, 0x17
        /*002a*/ 	.short	(.L_17 - .L_16)
.L_16:
        /*002c*/ 	.word	0x00000000
        /*0030*/ 	.short	0x0005
        /*0032*/ 	.short	0x0028
        /*0034*/ 	.byte	0x00, 0xf4, 0x21, 0x00


	//----- nvinfo : EIATTR_KPARAM_INFO
	.align		4
.L_17:
        /*0038*/ 	.byte	0x04, 0x17
        /*003a*/ 	.short	(.L_19 - .L_18)
.L_18:
        /*003c*/ 	.word	0x00000000
        /*0040*/ 	.short	0x0004
        /*0042*/ 	.short	0x0020
        /*0044*/ 	.byte	0x00, 0xf4, 0x21, 0x00


	//----- nvinfo : EIATTR_KPARAM_INFO
	.align		4
.L_19:
        /*0048*/ 	.byte	0x04, 0x17
        /*004a*/ 	.short	(.L_21 - .L_20)
.L_20:
        /*004c*/ 	.word	0x00000000
        /*0050*/ 	.short	0x0003
        /*0052*/ 	.short	0x0018
        /*0054*/ 	.byte	0x00, 0xf4, 0x21, 0x00


	//----- nvinfo : EIATTR_KPARAM_INFO
	.align		4
.L_21:
        /*0058*/ 	.byte	0x04, 0x17
        /*005a*/ 	.short	(.L_23 - .L_22)
.L_22:
        /*005c*/ 	.word	0x00000000
        /*0060*/ 	.short	0x0002
        /*0062*/ 	.short	0x0010
        /*0064*/ 	.byte	0x00, 0xf4, 0x21, 0x00


	//----- nvinfo : EIATTR_KPARAM_INFO
	.align		4
.L_23:
        /*0068*/ 	.byte	0x04, 0x17
        /*006a*/ 	.short	(.L_25 - .L_24)
.L_24:
        /*006c*/ 	.word	0x00000000
        /*0070*/ 	.short	0x0001
        /*0072*/ 	.short	0x0008
        /*0074*/ 	.byte	0x00, 0xf4, 0x21, 0x00


	//----- nvinfo : EIATTR_KPARAM_INFO
	.align		4
.L_25:
        /*0078*/ 	.byte	0x04, 0x17
        /*007a*/ 	.short	(.L_27 - .L_26)
.L_26:
        /*007c*/ 	.word	0x00000000
        /*0080*/ 	.short	0x0000
        /*0082*/ 	.short	0x0000
        /*0084*/ 	.byte	0x00, 0xf4, 0x21, 0x00


	//----- nvinfo : EIATTR_SPARSE_MMA_MASK
	.align		4
.L_27:
        /*0088*/ 	.byte	0x03, 0x50
        /*008a*/ 	.short	0x0000


	//----- nvinfo : EIATTR_MAXREG_COUNT
	.align		4
        /*008c*/ 	.byte	0x03, 0x1b
        /*008e*/ 	.short	0x00ff


	//----- nvinfo : EIATTR_EXIT_INSTR_OFFSETS
	.align		4
        /*0090*/ 	.byte	0x04, 0x1c
        /*0092*/ 	.short	(.L_29 - .L_28)


	//   ....[0]....
.L_28:
        /*0094*/ 	.word	0x000006f0


	//   ....[1]....
        /*0098*/ 	.word	0x000007b0


	//----- nvinfo : EIATTR_REQNTID
	.align		4
.L_29:
        /*009c*/ 	.byte	0x04, 0x10
        /*009e*/ 	.short	(.L_31 - .L_30)
.L_30:
        /*00a0*/ 	.word	0x00000080
        /*00a4*/ 	.word	0x00000001
        /*00a8*/ 	.word	0x00000001


	//----- nvinfo : EIATTR_CBANK_PARAM_SIZE
	.align		4
.L_31:
        /*00ac*/ 	.byte	0x03, 0x19
        /*00ae*/ 	.short	0x0038


	//----- nvinfo : EIATTR_PARAM_CBANK
	.align		4
        /*00b0*/ 	.byte	0x04, 0x0a
        /*00b2*/ 	.short	(.L_33 - .L_32)
	.align		4
.L_32:
        /*00b4*/ 	.word	index@(.nv.constant0.triton_poi_fused__native_batch_norm_legit_no_training_silu_36)
        /*00b8*/ 	.short	0x0210
        /*00ba*/ 	.short	0x0038


	//----- nvinfo : EIATTR_SW_WAR
	.align		4
.L_33:
        /*00bc*/ 	.byte	0x04, 0x36
        /*00be*/ 	.short	(.L_35 - .L_34)
.L_34:
        /*00c0*/ 	.word	0x00000008
.L_35:


//--------------------- .nv.callgraph             --------------------------
	.section	.nv.callgraph,"",@"SHT_CUDA_CALLGRAPH"
	.align	4
	.sectionentsize	8
	.align		4
        /*0000*/ 	.word	0x00000000
	.align		4
        /*0004*/ 	.word	0xffffffff
	.align		4
        /*0008*/ 	.word	0x00000000
	.align		4
        /*000c*/ 	.word	0xfffffffe
	.align		4
        /*0010*/ 	.word	0x00000000
	.align		4
        /*0014*/ 	.word	0xfffffffd
	.align		4
        /*0018*/ 	.word	0x00000000
	.align		4
        /*001c*/ 	.word	0xfffffffc


//--------------------- .nv.constant4             --------------------------
	.section	.nv.constant4,"a",@progbits
	.align	8
	.align		8
.nv.constant4:
        /*0000*/ 	.dword	_$_str
	.align		8
        /*0008*/ 	.dword	_$_str_$_2


//--------------------- .text.triton_poi_fused__native_batch_norm_legit_no_training_silu_36 --------------------------
	.section	.text.triton_poi_fused__native_batch_norm_legit_no_training_silu_36,"ax",@progbits
	.sectionflags	@"SHF_BARRIERS=1"
	.align	128
        .global         triton_poi_fused__native_batch_norm_legit_no_training_silu_36
        .type           triton_poi_fused__native_batch_norm_legit_no_training_silu_36,@function
        .size           triton_poi_fused__native_batch_norm_legit_no_training_silu_36,(.L_x_1 - triton_poi_fused__native_batch_norm_legit_no_training_silu_36)
        .other          triton_poi_fused__native_batch_norm_legit_no_training_silu_36,@"STO_CUDA_ENTRY STV_DEFAULT"
triton_poi_fused__native_batch_norm_legit_no_training_silu_36:
.text.triton_poi_fused__native_batch_norm_legit_no_training_silu_36:
[----:B------:R-:W0:Y:S01]  /*0000*/  LDC R1, c[0x0][0x28] ;  /* 0x00000a00ff017b82 */ /* 0x000e220000000800 */
[----:B------:R-:W1:Y:S07]  /*0010*/  S2R R8, SR_TID.X ;  /* 0x0000000000087919 */ /* 0x000e6e0000002100 */
[----:B------:R-:W2:Y:S01]  /*0020*/  S2UR UR5, SR_CTAID.X ;  /* 0x00000000000579c3 */ /* 0x000ea20000002500 */
[----:B------:R-:W-:Y:S01]  /*0030*/  CS2R R6, SRZ ;  /* 0x0000000000067805 */ /* 0x000fe2000001ff00 */
[----:B------:R-:W-:-:S06]  /*0040*/  ULDC.64 UR8, c[0x0][0x208] ;  /* 0x0000820000087ab9 */ /* 0x000fcc0000000a00 */
[----:B------:R-:W3:Y:S08]  /*0050*/  LDC.64 R2, c[0x0][0x220] ;  /* 0x00008800ff027b82 */ /* 0x000ef00000000a00 */
[----:B------:R-:W4:Y:S01]  /*0060*/  S2UR UR4, SR_CTAID.Y ;  /* 0x00000000000479c3 */ /* 0x000f220000002600 */
[----:B--2---:R-:W-:-:S07]  /*0070*/  USHF.L.U32 UR5, UR5, 0x4, URZ ;  /* 0x0000000405057899 */ /* 0x004fce000800063f */
[----:B------:R-:W2:Y:S01]  /*0080*/  LDC.64 R18, c[0x0][0x210] ;  /* 0x00008400ff127b82 */ /* 0x000ea20000000a00 */
[----:B-1----:R-:W-:-:S07]  /*0090*/  IMAD.SHL.U32 R0, R8, 0x2, RZ ;  /* 0x0000000208007824 */ /* 0x002fce00078e00ff */
[----:B------:R-:W1:Y:S01]  /*00a0*/  LDC.64 R16, c[0x0][0x218] ;  /* 0x00008600ff107b82 */ /* 0x000e620000000a00 */
[----:B------:R-:W-:-:S04]  /*00b0*/  LOP3.LUT R0, R0, 0xe, RZ, 0xc0, !PT ;  /* 0x0000000e00007812 */ /* 0x000fc800078ec0ff */
[----:B------:R-:W-:-:S03]  /*00c0*/  LOP3.LUT R13, R0, UR5, RZ, 0xfc, !PT ;  /* 0x00000005000d7c12 */ /* 0x000fc6000f8efcff */
[----:B------:R-:W5:Y:S01]  /*00d0*/  LDC.64 R14, c[0x0][0x228] ;  /* 0x00008a00ff0e7b82 */ /* 0x000f620000000a00 */
[C---:B------:R-:W-:Y:S01]  /*00e0*/  ISETP.GE.AND P1, PT, R13.reuse, 0x300, PT ;  /* 0x000003000d00780c */ /* 0x040fe20003f26270 */
[----:B---3--:R-:W-:-:S06]  /*00f0*/  IMAD.WIDE R2, R13, 0x4, R2 ;  /* 0x000000040d027825 */ /* 0x008fcc00078e0202 */
[----:B------:R-:W3:Y:S06]  /*0100*/  LDC.64 R10, c[0x0][0x230] ;  /* 0x00008c00ff0a7b82 */ /* 0x000eec0000000a00 */
[----:B------:R1:W2:Y:S01]  /*0110*/  @!P1 LDG.E.EL.64 R6, desc[UR8][R2.64] ;  /* 0x0000000802069981 */ /* 0x0002a2000c2e1b00 */
[----:B------:R-:W-:Y:S01]  /*0120*/  SHF.R.U32.HI R9, RZ, 0x3, R8 ;  /* 0x00000003ff097819 */ /* 0x000fe20000011608 */
[----:B----4-:R-:W-:Y:S01]  /*0130*/  USHF.L.U32 UR4, UR4, 0x4, URZ ;  /* 0x0000000404047899 */ /* 0x010fe2000800063f */
[----:B-1----:R-:W-:Y:S02]  /*0140*/  IMAD.WIDE R16, R13, 0x4, R16 ;  /* 0x000000040d107825 */ /* 0x002fe400078e0210 */
[----:B------:R-:W-:-:S02]  /*0150*/  SGXT.U32 R9, R9, 0x4 ;  /* 0x000000040909781a */ /* 0x000fc40000000000 */
[----:B-----5:R-:W-:Y:S02]  /*0160*/  IMAD.WIDE R14, R13, 0x4, R14 ;  /* 0x000000040d0e7825 */ /* 0x020fe400078e020e */
[----:B------:R-:W-:Y:S02]  /*0170*/  LOP3.LUT R4, R9, UR4, RZ, 0xfc, !PT ;  /* 0x0000000409047c12 */ /* 0x000fe4000f8efcff */
[----:B0-----:R-:W-:Y:S02]  /*0180*/  CS2R R2, SRZ ;  /* 0x0000000000027805 */ /* 0x001fe4000001ff00 */
[C---:B------:R-:W-:Y:S01]  /*0190*/  ISETP.LT.AND P0, PT, R4.reuse, 0x10, !P1 ;  /* 0x000000100400780c */ /* 0x040fe20004f01270 */
[----:B------:R-:W-:-:S03]  /*01a0*/  IMAD R5, R4, 0x300, R13 ;  /* 0x0000030004057824 */ /* 0x000fc600078e020d */
[----:B------:R0:W4:Y:S01]  /*01b0*/  @!P1 LDG.E.EL.64 R2, desc[UR8][R16.64] ;  /* 0x0000000810029981 */ /* 0x000122000c2e1b00 */
[----:B---3--:R-:W-:-:S04]  /*01c0*/  IMAD.WIDE R20, R13, 0x4, R10 ;  /* 0x000000040d147825 */ /* 0x008fc800078e020a */
[----:B--2---:R-:W-:Y:S01]  /*01d0*/  IMAD.WIDE R18, R5, 0x4, R18 ;  /* 0x0000000405127825 */ /* 0x004fe200078e0212 */
[----:B------:R-:W-:-:S06]  /*01e0*/  CS2R R4, SRZ ;  /* 0x0000000000047805 */ /* 0x000fcc000001ff00 */
[----:B------:R-:W4:Y:S01]  /*01f0*/  @P0 LDG.E.EL.64 R4, desc[UR8][R18.64] ;  /* 0x0000000812040981 */ /* 0x000f22000c2e1b00 */
[----:B------:R-:W-:Y:S02]  /*0200*/  CS2R R10, SRZ ;  /* 0x00000000000a7805 */ /* 0x000fe4000001ff00 */
[----:B------:R-:W-:-:S04]  /*0210*/  CS2R R12, SRZ ;  /* 0x00000000000c7805 */ /* 0x000fc8000001ff00 */
[----:B------:R1:W2:Y:S04]  /*0220*/  @!P1 LDG.E.EL.64 R10, desc[UR8][R14.64] ;  /* 0x000000080e0a9981 */ /* 0x0002a8000c2e1b00 */
[----:B------:R-:W2:Y:S01]  /*0230*/  @!P1 LDG.E.EL.64 R12, desc[UR8][R20.64] ;  /* 0x00000008140c9981 */ /* 0x000ea2000c2e1b00 */
[----:B------:R-:W3:Y:S01]  /*0240*/  S2UR UR7, SR_CgaCtaId ;  /* 0x00000000000779c3 */ /* 0x000ee20000008800 */
[----:B------:R-:W-:Y:S02]  /*0250*/  UMOV UR6, 0x400 ;  /* 0x0000040000067882 */ /* 0x000fe40000000000 */
[----:B---3--:R-:W-:Y:S01]  /*0260*/  UPRMT UR6, UR7, 0x654, UR6 ;  /* 0x0000065407067896 */ /* 0x008fe20008000006 */
[----:B------:R-:W-:Y:S01]  /*0270*/  LOP3.LUT R0, R0, UR4, RZ, 0xfc, !PT ;  /* 0x0000000400007c12 */ /* 0x000fe2000f8efcff */
[----:B------:R-:W-:Y:S01]  /*0280*/  FADD R6, R6, 0.0010000000474974513054 ;  /* 0x3a83126f06067421 */ /* 0x000fe20000000000 */
[----:B------:R-:W-:-:S03]  /*0290*/  FADD R7, R7, 0.0010000000474974513054 ;  /* 0x3a83126f07077421 */ /* 0x000fc60000000000 */
[----:B------:R-:W3:Y:S08]  /*02a0*/  MUFU.SQRT R22, R6 ;  /* 0x0000000600167308 */ /* 0x000ef00000002000 */
[----:B0-----:R-:W0:Y:S01]  /*02b0*/  MUFU.SQRT R16, R7 ;  /* 0x0000000700107308 */ /* 0x001e220000002000 */
[C---:B---3--:R-:W-:Y:S02]  /*02c0*/  FSETP.GT.AND P0, PT, R22.reuse, 8.50705917302346158658e+37, PT ;  /* 0x7e8000001600780b */ /* 0x048fe40003f04000 */
[----:B------:R-:W-:-:S02]  /*02d0*/  FSETP.GEU.AND P2, PT, R22, 1.175494350822287508e-38, PT ;  /* 0x008000001600780b */ /* 0x000fc40003f4e000 */
[C---:B0-----:R-:W-:Y:S02]  /*02e0*/  FSETP.GT.AND P1, PT, R16.reuse, 8.50705917302346158658e+37, PT ;  /* 0x7e8000001000780b */ /* 0x041fe40003f24000 */
[----:B------:R-:W-:-:S07]  /*02f0*/  FSETP.GEU.AND P3, PT, R16, 1.175494350822287508e-38, PT ;  /* 0x008000001000780b */ /* 0x000fce0003f6e000 */
[----:B------:R-:W-:-:S04]  /*0300*/  @P0 FMUL R22, R22, 0.25 ;  /* 0x3e80000016160820 */ /* 0x000fc80000400000 */
[----:B------:R-:W-:Y:S01]  /*0310*/  @!P2 FMUL R22, R22, 16777216 ;  /* 0x4b8000001616a820 */ /* 0x000fe20000400000 */
[----:B------:R-:W-:Y:S01]  /*0320*/  @P1 FMUL R16, R16, 0.25 ;  /* 0x3e80000010101820 */ /* 0x000fe20000400000 */
[----:B------:R-:W-:-:S04]  /*0330*/  IMAD.MOV.U32 R6, RZ, RZ, 0x3e800000 ;  /* 0x3e800000ff067424 */ /* 0x000fc800078e00ff */
[----:B------:R-:W0:Y:S01]  /*0340*/  MUFU.RCP R22, R22 ;  /* 0x0000001600167308 */ /* 0x000e220000001000 */
[----:B------:R-:W-:Y:S01]  /*0350*/  @!P3 FMUL R16, R16, 16777216 ;  /* 0x4b8000001010b820 */ /* 0x000fe20000400000 */
[----:B------:R-:W-:-:S06]  /*0360*/  FSEL R7, R6, 1, P0 ;  /* 0x3f80000006077808 */ /* 0x000fcc0000000000 */
[----:B------:R-:W3:Y:S01]  /*0370*/  MUFU.RCP R16, R16 ;  /* 0x0000001000107308 */ /* 0x000ee20000001000 */
[----:B------:R-:W-:Y:S01]  /*0380*/  @!P2 FMUL R7, R7, 16777216 ;  /* 0x4b8000000707a820 */ /* 0x000fe20000400000 */
[----:B-1----:R-:W-:Y:S01]  /*0390*/  FSEL R15, R6, 1, P1 ;  /* 0x3f800000060f7808 */ /* 0x002fe20000800000 */
[----:B----4-:R-:W-:Y:S02]  /*03a0*/  FADD R2, -R2, R4 ;  /* 0x0000000402027221 */ /* 0x010fe40000000100 */
[----:B0-----:R-:W-:Y:S02]  /*03b0*/  FMUL R7, R22, R7 ;  /* 0x0000000716077220 */ /* 0x001fe40000400000 */
[----:B------:R-:W-:Y:S01]  /*03c0*/  @!P3 FMUL R15, R15, 16777216 ;  /* 0x4b8000000f0fb820 */ /* 0x000fe20000400000 */
[----:B------:R-:W-:Y:S01]  /*03d0*/  FADD R3, -R3, R5 ;  /* 0x0000000503037221 */ /* 0x000fe20000000100 */
[----:B------:R-:W-:Y:S02]  /*03e0*/  FMUL R7, R2, R7 ;  /* 0x0000000702077220 */ /* 0x000fe40000400000 */
[----:B---3--:R-:W-:-:S02]  /*03f0*/  FMUL R2, R16, R15 ;  /* 0x0000000f10027220 */ /* 0x008fc40000400000 */
[----:B--2---:R-:W-:Y:S02]  /*0400*/  FFMA R10, R7, R10, R12 ;  /* 0x0000000a070a7223 */ /* 0x004fe4000000000c */
[----:B------:R-:W-:Y:S02]  /*0410*/  FMUL R2, R3, R2 ;  /* 0x0000000203027220 */ /* 0x000fe40000400000 */
[----:B------:R-:W-:Y:S02]  /*0420*/  FADD R3, RZ, -R10 ;  /* 0x8000000aff037221 */ /* 0x000fe40000000000 */
[----:B------:R-:W-:Y:S02]  /*0430*/  FFMA R11, R2, R11, R13 ;  /* 0x0000000b020b7223 */ /* 0x000fe4000000000d */
[----:B------:R-:W-:Y:S02]  /*0440*/  FMUL R3, R3, 1.4426950216293334961 ;  /* 0x3fb8aa3b03037820 */ /* 0x000fe40000400000 */
[----:B------:R-:W-:-:S04]  /*0450*/  FADD R2, RZ, -R11 ;  /* 0x8000000bff027221 */ /* 0x000fc80000000000 */
[----:B------:R-:W-:Y:S01]  /*0460*/  FMUL R4, R2, 1.4426950216293334961 ;  /* 0x3fb8aa3b02047820 */ /* 0x000fe20000400000 */
[----:B------:R-:W-:-:S04]  /*0470*/  FSETP.GEU.AND P0, PT, R3, -126, PT ;  /* 0xc2fc00000300780b */ /* 0x000fc80003f0e000 */
[----:B------:R-:W-:-:S09]  /*0480*/  FSETP.GEU.AND P1, PT, R4, -126, PT ;  /* 0xc2fc00000400780b */ /* 0x000fd20003f2e000 */
[----:B------:R-:W-:-:S04]  /*0490*/  @!P0 FMUL R3, R3, 0.5 ;  /* 0x3f00000003038820 */ /* 0x000fc80000400000 */
[----:B------:R-:W-:Y:S01]  /*04a0*/  @!P1 FMUL R4, R4, 0.5 ;  /* 0x3f00000004049820 */ /* 0x000fe20000400000 */
[----:B------:R-:W0:Y:S08]  /*04b0*/  MUFU.EX2 R2, R3 ;  /* 0x0000000300027308 */ /* 0x000e300000000800 */
[----:B------:R-:W1:Y:S01]  /*04c0*/  MUFU.EX2 R5, R4 ;  /* 0x0000000400057308 */ /* 0x000e620000000800 */
[----:B0-----:R-:W-:-:S04]  /*04d0*/  @!P0 FMUL R2, R2, R2 ;  /* 0x0000000202028220 */ /* 0x001fc80000400000 */
[----:B------:R-:W-:Y:S01]  /*04e0*/  FADD R2, R2, 1 ;  /* 0x3f80000002027421 */ /* 0x000fe20000000000 */
[----:B-1----:R-:W-:-:S04]  /*04f0*/  @!P1 FMUL R5, R5, R5 ;  /* 0x0000000505059220 */ /* 0x002fc80000400000 */
[----:B------:R-:W-:Y:S01]  /*0500*/  FADD R5, R5, 1 ;  /* 0x3f80000005057421 */ /* 0x000fe20000000000 */
[----:B------:R-:W-:-:S04]  /*0510*/  FSETP.GT.AND P0, PT, R2, 8.50705917302346158658e+37, PT ;  /* 0x7e8000000200780b */ /* 0x000fc80003f04000 */
[----:B------:R-:W-:Y:S02]  /*0520*/  FSETP.GT.AND P1, PT, R5, 8.50705917302346158658e+37, PT ;  /* 0x7e8000000500780b */ /* 0x000fe40003f24000 */
[----:B------:R-:W-:-:S07]  /*0530*/  SHF.L.U32 R3, R8, 0x5, RZ ;  /* 0x0000000508037819 */ /* 0x000fce00000006ff */
[----:B------:R-:W-:-:S04]  /*0540*/  @P0 FMUL R2, R2, 0.25 ;  /* 0x3e80000002020820 */ /* 0x000fc80000400000 */
[----:B------:R-:W-:Y:S01]  /*0550*/  @P1 FMUL R5, R5, 0.25 ;  /* 0x3e80000005051820 */ /* 0x000fe20000400000 */
[----:B------:R-:W-:Y:S01]  /*0560*/  LOP3.LUT R4, R3, 0xe0, RZ, 0xc0, !PT ;  /* 0x000000e003047812 */ /* 0x000fe200078ec0ff */
[----:B------:R-:W0:Y:S03]  /*0570*/  MUFU.RCP R2, R2 ;  /* 0x0000000200027308 */ /* 0x000e260000001000 */
[----:B------:R-:W-:-:S05]  /*0580*/  LOP3.LUT R3, R4, 0x10, RZ, 0xfc, !PT ;  /* 0x0000001004037812 */ /* 0x000fca00078efcff */
[----:B------:R-:W1:Y:S01]  /*0590*/  MUFU.RCP R5, R5 ;  /* 0x0000000500057308 */ /* 0x000e620000001000 */
[----:B------:R-:W-:Y:S02]  /*05a0*/  LEA.HI R12, R3, UR6, RZ, 0x1f ;  /* 0x00000006030c7c11 */ /* 0x000fe4000f8ff8ff */
[C---:B------:R-:W-:Y:S02]  /*05b0*/  FSEL R3, R6.reuse, 1, P0 ;  /* 0x3f80000006037808 */ /* 0x040fe40000000000 */
[----:B------:R-:W-:Y:S02]  /*05c0*/  FSEL R6, R6, 1, P1 ;  /* 0x3f80000006067808 */ /* 0x000fe40000800000 */
[----:B------:R-:W-:Y:S01]  /*05d0*/  LOP3.LUT R7, R4, R9, RZ, 0xfc, !PT ;  /* 0x0000000904077212 */ /* 0x000fe200078efcff */
[----:B0-----:R-:W-:Y:S01]  /*05e0*/  FMUL R3, R2, R3 ;  /* 0x0000000302037220 */ /* 0x001fe20000400000 */
[----:B------:R-:W-:-:S03]  /*05f0*/  LEA.HI R4, R4, UR6, RZ, 0x1f ;  /* 0x0000000604047c11 */ /* 0x000fc6000f8ff8ff */
[----:B------:R-:W-:Y:S01]  /*0600*/  FMUL R3, R10, R3 ;  /* 0x000000030a037220 */ /* 0x000fe20000400000 */
[----:B-1----:R-:W-:Y:S01]  /*0610*/  FMUL R6, R5, R6 ;  /* 0x0000000605067220 */ /* 0x002fe20000400000 */
[C---:B------:R-:W-:Y:S01]  /*0620*/  IMAD R4, R7.reuse, 0x4, R4 ;  /* 0x0000000407047824 */ /* 0x040fe200078e0204 */
[----:B------:R-:W-:Y:S02]  /*0630*/  LEA R7, R7, R12, 0x2 ;  /* 0x0000000c07077211 */ /* 0x000fe400078e10ff */
[----:B------:R-:W-:Y:S02]  /*0640*/  FMUL R6, R11, R6 ;  /* 0x000000060b067220 */ /* 0x000fe40000400000 */
[----:B------:R0:W-:Y:S04]  /*0650*/  STS [R4], R3 ;  /* 0x0000000304007388 */ /* 0x0001e80000000800 */
[----:B------:R0:W-:Y:S01]  /*0660*/  STS [R7+0x40], R6 ;  /* 0x0000400607007388 */ /* 0x0001e20000000800 */
[----:B------:R-:W-:Y:S01]  /*0670*/  LOP3.LUT R9, R9, UR5, RZ, 0xfc, !PT ;  /* 0x0000000509097c12 */ /* 0x000fe2000f8efcff */
[----:B------:R-:W-:Y:S03]  /*0680*/  BAR.SYNC.DEFER_BLOCKING 0x0 ;  /* 0x0000000000007b1d */ /* 0x000fe60000010000 */
[----:B------:R-:W-:Y:S01]  /*0690*/  ISETP.GE.AND P0, PT, R9, 0x300, PT ;  /* 0x000003000900780c */ /* 0x000fe20003f06270 */
[----:B------:R-:W-:-:S03]  /*06a0*/  IMAD.SHL.U32 R2, R8, 0x8, RZ ;  /* 0x0000000808027824 */ /* 0x000fc600078e00ff */
[----:B------:R-:W-:Y:S02]  /*06b0*/  ISETP.LT.AND P0, PT, R0, 0x10, !P0 ;  /* 0x000000100000780c */ /* 0x000fe40004701270 */
[----:B------:R-:W-:Y:S02]  /*06c0*/  LOP3.LUT R8, R8, 0x78, RZ, 0xc0, !PT ;  /* 0x0000007808087812 */ /* 0x000fe400078ec0ff */
[----:B------:R-:W-:-:S04]  /*06d0*/  LOP3.LUT R5, R2, 0x3f8, RZ, 0xc0, !PT ;  /* 0x000003f802057812 */ /* 0x000fc800078ec0ff */
[----:B------:R-:W-:-:S05]  /*06e0*/  IADD3 R8, R5, UR6, R8 ;  /* 0x0000000605087c10 */ /* 0x000fca000fffe008 */
[----:B0-----:R-:W-:Y:S05]  /*06f0*/  @!P0 EXIT ;  /* 0x000000000000894d */ /* 0x001fea0003800000 */
[----:B------:R-:W0:Y:S01]  /*0700*/  LDS.64 R10, [R8] ;  /* 0x00000000080a7984 */ /* 0x000e220000000a00 */
[----:B------:R-:W-:Y:S01]  /*0710*/  SHF.R.S32.HI R5, RZ, 0x1f, R0 ;  /* 0x0000001fff057819 */ /* 0x000fe20000011400 */
[----:B------:R-:W1:Y:S03]  /*0720*/  LDC.64 R2, c[0x0][0x238] ;  /* 0x00008e00ff027b82 */ /* 0x000e660000000a00 */
[----:B------:R-:W-:-:S04]  /*0730*/  LEA.HI R5, R5, R0, RZ, 0x2 ;  /* 0x0000000005057211 */ /* 0x000fc800078f10ff */
[----:B------:R-:W-:Y:S02]  /*0740*/  LOP3.LUT R7, R5, 0xfffffffc, RZ, 0xc0, !PT ;  /* 0xfffffffc05077812 */ /* 0x000fe400078ec0ff */
[----:B------:R-:W-:Y:S02]  /*0750*/  SHF.R.S32.HI R5, RZ, 0x2, R5 ;  /* 0x00000002ff057819 */ /* 0x000fe40000011405 */
[----:B------:R-:W-:-:S04]  /*0760*/  IADD3 R0, R0, -R7, RZ ;  /* 0x8000000700007210 */ /* 0x000fc80007ffe0ff */
[----:B------:R-:W-:-:S05]  /*0770*/  LEA R0, R9, R0, 0x2 ;  /* 0x0000000009007211 */ /* 0x000fca00078e10ff */
[----:B------:R-:W-:-:S04]  /*0780*/  IMAD R5, R5, 0xc00, R0 ;  /* 0x00000c0005057824 */ /* 0x000fc800078e0200 */
[----:B-1----:R-:W-:-:S05]  /*0790*/  IMAD.WIDE R2, R5, 0x4, R2 ;  /* 0x0000000405027825 */ /* 0x002fca00078e0202 */
[----:B0-----:R-:W-:Y:S01]  /*07a0*/  STG.E.64 desc[UR8][R2.64], R10 ;  /* 0x0000000a02007986 */ /* 0x001fe2000c101b08 */
[----:B------:R-:W-:Y:S05]  /*07b0*/  EXIT ;  /* 0x000000000000794d */ /* 0x000fea0003800000 */
.L_x_0:
[----:B------:R-:W-:-:S00]  /*07c0*/  BRA `(.L_x_0) ;  /* 0xfffffffc00fc7947 */ /* 0x000fc0000383ffff */
[----:B------:R-:W-:-:S00]  /*07d0*/  NOP ;  /* 0x0000000000007918 */ /* 0x000fc00000000000 */
        /* <DEDUP_REMOVED lines=10> */
.L_x_1:


//--------------------- .nv.global.init           --------------------------
	.section	.nv.global.init,"aw",@progbits
.nv.global.init:
	.type		_$_str,@object
	.size		_$_str,(_$_str_$_2 - _$_str)
_$_str:
        /*0000*/ 	.byte	0x5f, 0x5f, 0x43, 0x55, 0x44, 0x41, 0x5f, 0x46, 0x54, 0x5a, 0x00
	.type		_$_str_$_2,@object
	.size		_$_str_$_2,(.L_1 - _$_str_$_2)
_$_str_$_2:
        /*000b*/ 	.byte	0x5f, 0x5f, 0x43, 0x55, 0x44, 0x41, 0x5f, 0x50, 0x52, 0x45, 0x43, 0x5f, 0x53, 0x51, 0x52, 0x54
        /*001b*/ 	.byte	0x00
.L_1:


//--------------------- .nv.shared.triton_poi_fused__native_batch_norm_legit_no_training_silu_36 --------------------------
	.section	.nv.shared.triton_poi_fused__native_batch_norm_legit_no_training_silu_36,"aw",@nobits
	.sectionflags	@""
	.align	16
	.zero		1024


//--------------------- .nv.constant0.triton_poi_fused__native_batch_norm_legit_no_training_silu_36 --------------------------
	.section	.nv.constant0.triton_poi_fused__native_batch_norm_legit_no_training_silu_36,"a",@progbits
	.sectionflags	@""
	.align	4
.nv.constant0.triton_poi_fused__native_batch_norm_legit_no_training_silu_36:
	.zero		584
